	.headerflags	@"EF_CUDA_TEXMODE_UNIFIED EF_CUDA_64BIT_ADDRESS EF_CUDA_ACCELERATORS EF_CUDA_SM90 EF_CUDA_VIRTUAL_SM(EF_CUDA_SM90)"
	.elftype	@"ET_EXEC"


//--------------------- .nv.info                  --------------------------
	.section	.nv.info,"",@"SHT_CUDA_INFO"
	.align	4


	//----- nvinfo : EIATTR_REGCOUNT
	.align		4
        /*0000*/ 	.byte	0x04, 0x2f
        /*0002*/ 	.short	(.L_3 - .L_2)
	.align		4
.L_2:
        /*0004*/ 	.word	index@(triton_poi_fused__native_batch_norm_legit_no_training_relu_17)
        /*0008*/ 	.word	0x00000011


	//----- nvinfo : EIATTR_MIN_STACK_SIZE
	.align		4
.L_3:
        /*000c*/ 	.byte	0x04, 0x12
        /*000e*/ 	.short	(.L_5 - .L_4)
	.align		4
.L_4:
        /*0010*/ 	.word	index@(triton_poi_fused__native_batch_norm_legit_no_training_relu_17)
        /*0014*/ 	.word	0x00000000


	//----- nvinfo : EIATTR_FRAME_SIZE
	.align		4
.L_5:
        /*0018*/ 	.byte	0x04, 0x11
        /*001a*/ 	.short	(.L_7 - .L_6)
	.align		4
.L_6:
        /*001c*/ 	.word	index@(triton_poi_fused__native_batch_norm_legit_no_training_relu_17)
        /*0020*/ 	.word	0x00000000


	//----- nvinfo : EIATTR_MIN_STACK_SIZE
	.align		4
.L_7:
        /*0024*/ 	.byte	0x04, 0x12
        /*0026*/ 	.short	(.L_9 - .L_8)
	.align		4
.L_8:
        /*0028*/ 	.word	index@(triton_poi_fused__native_batch_norm_legit_no_training_relu_17)
        /*002c*/ 	.word	0x00000000
.L_9:


//--------------------- .nv.info.triton_poi_fused__native_batch_norm_legit_no_training_relu_17 --------------------------
	.section	.nv.info.triton_poi_fused__native_batch_norm_legit_no_training_relu_17,"",@"SHT_CUDA_INFO"
	.sectionflags	@""
	.align	4


	//----- nvinfo : EIATTR_CUDA_API_VERSION
	.align		4
        /*0000*/ 	.byte	0x04, 0x37
        /*0002*/ 	.short	(.L_11 - .L_10)
.L_10:
        /*0004*/ 	.word	0x0000007c


	//----- nvinfo : EIATTR_KPARAM_INFO
	.align		4
.L_11:
        /*0008*/ 	.byte	0x04, 0x17
        /*000a*/ 	.short	(.L_13 - .L_12)
.L_12:
        /*000c*/ 	.word	0x00000000
        /*0010*/ 	.short	0x0006
        /*0012*/ 	.short	0x0030
        /*0014*/ 	.byte	0x00, 0xf0, 0x11, 0x00


	//----- nvinfo : EIATTR_KPARAM_INFO
	.align		4
.L_13:
        /*0018*/ 	.byte	0x04, 0x17
        /*001a*/ 	.short	(.L_15 - .L_14)
.L_14:
        /*001c*/ 	.word	0x00000000
        /*0020*/ 	.short	0x0005
        /*0022*/ 	.short	0x0028
        /*0024*/ 	.byte	0x00, 0xf4, 0x21, 0x00


	//----- nvinfo : EIATTR_KPARAM_INFO
	.align		4
.L_15:
        /*0028*/ 	.byte	0x04, 0x17
        /*002a*/ 	.short	(.L_17 - .L_16)
.L_16:
        /*002c*/ 	.word	0x00000000
        /*0030*/ 	.short	0x0004
        /*0032*/ 	.short	0x0020
        /*0034*/ 	.byte	0x00, 0xf4, 0x21, 0x00


	//----- nvinfo : EIATTR_KPARAM_INFO
	.align		4
.L_17:
        /*0038*/ 	.byte	0x04, 0x17
        /*003a*/ 	.short	(.L_19 - .L_18)
.L_18:
        /*003c*/ 	.word	0x00000000
        /*0040*/ 	.short	0x0003
        /*0042*/ 	.short	0x0018
        /*0044*/ 	.byte	0x00, 0xf4, 0x21, 0x00


	//----- nvinfo : EIATTR_KPARAM_INFO
	.align		4
.L_19:
        /*0048*/ 	.byte	0x04, 0x17
        /*004a*/ 	.short	(.L_21 - .L_20)
.L_20:
        /*004c*/ 	.word	0x00000000
        /*0050*/ 	.short	0x0002
        /*0052*/ 	.short	0x0010
        /*0054*/ 	.byte	0x00, 0xf4, 0x21, 0x00


	//----- nvinfo : EIATTR_KPARAM_INFO
	.align		4
.L_21:
        /*0058*/ 	.byte	0x04, 0x17
        /*005a*/ 	.short	(.L_23 - .L_22)
.L_22:
        /*005c*/ 	.word	0x00000000
        /*0060*/ 	.short	0x0001
        /*0062*/ 	.short	0x0008
        /*0064*/ 	.byte	0x00, 0xf4, 0x21, 0x00


	//----- nvinfo : EIATTR_KPARAM_INFO
	.align		4
.L_23:
        /*0068*/ 	.byte	0x04, 0x17
        /*006a*/ 	.short	(.L_25 - .L_24)
.L_24:
        /*006c*/ 	.word	0x00000000
        /*0070*/ 	.short	0x0000
        /*0072*/ 	.short	0x0000
        /*0074*/ 	.byte	0x00, 0xf4, 0x21, 0x00


	//----- nvinfo : EIATTR_SPARSE_MMA_MASK
	.align		4
.L_25:
        /*0078*/ 	.byte	0x03, 0x50
        /*007a*/ 	.short	0x0000


	//----- nvinfo : EIATTR_MAXREG_COUNT
	.align		4
        /*007c*/ 	.byte	0x03, 0x1b
        /*007e*/ 	.short	0x00ff


	//----- nvinfo : EIATTR_EXIT_INSTR_OFFSETS
	.align		4
        /*0080*/ 	.byte	0x04, 0x1c
        /*0082*/ 	.short	(.L_27 - .L_26)


	//   ....[0]....
.L_26:
        /*0084*/ 	.word	0x00000370


	//----- nvinfo : EIATTR_REQNTID
	.align		4
.L_27:
        /*0088*/ 	.byte	0x04, 0x10
        /*008a*/ 	.short	(.L_29 - .L_28)
.L_28:
        /*008c*/ 	.word	0x00000100
        /*0090*/ 	.word	0x00000001
        /*0094*/ 	.word	0x00000001


	//----- nvinfo : EIATTR_CBANK_PARAM_SIZE
	.align		4
.L_29:
        /*0098*/ 	.byte	0x03, 0x19
        /*009a*/ 	.short	0x0034


	//----- nvinfo : EIATTR_PARAM_CBANK
	.align		4
        /*009c*/ 	.byte	0x04, 0x0a
        /*009e*/ 	.short	(.L_31 - .L_30)
	.align		4
.L_30:
        /*00a0*/ 	.word	index@(.nv.constant0.triton_poi_fused__native_batch_norm_legit_no_training_relu_17)
        /*00a4*/ 	.short	0x0210
        /*00a6*/ 	.short	0x0034


	//----- nvinfo : EIATTR_SW_WAR
	.align		4
.L_31:
        /*00a8*/ 	.byte	0x04, 0x36
        /*00aa*/ 	.short	(.L_33 - .L_32)
.L_32:
        /*00ac*/ 	.word	0x00000008
.L_33:


//--------------------- .nv.callgraph             --------------------------
	.section	.nv.callgraph,"",@"SHT_CUDA_CALLGRAPH"
	.align	4
	.sectionentsize	8
	.align		4
        /*0000*/ 	.word	0x00000000
	.align		4
        /*0004*/ 	.word	0xffffffff
	.align		4
        /*0008*/ 	.word	0x00000000
	.align		4
        /*000c*/ 	.word	0xfffffffe
	.align		4
        /*0010*/ 	.word	0x00000000
	.align		4
        /*0014*/ 	.word	0xfffffffd
	.align		4
        /*0018*/ 	.word	0x00000000
	.align		4
        /*001c*/ 	.word	0xfffffffc


//--------------------- .nv.constant4             --------------------------
	.section	.nv.constant4,"a",@progbits
	.align	8
	.align		8
.nv.constant4:
        /*0000*/ 	.dword	_$_str
	.align		8
        /*0008*/ 	.dword	_$_str_$_2


//--------------------- .text.triton_poi_fused__native_batch_norm_legit_no_training_relu_17 --------------------------
	.section	.text.triton_poi_fused__native_batch_norm_legit_no_training_relu_17,"ax",@progbits
	.align	128
        .global         triton_poi_fused__native_batch_norm_legit_no_training_relu_17
        .type           triton_poi_fused__native_batch_norm_legit_no_training_relu_17,@function
        .size           triton_poi_fused__native_batch_norm_legit_no_training_relu_17,(.L_x_1 - triton_poi_fused__native_batch_norm_legit_no_training_relu_17)
        .other          triton_poi_fused__native_batch_norm_legit_no_training_relu_17,@"STO_CUDA_ENTRY STV_DEFAULT"
triton_poi_fused__native_batch_norm_legit_no_training_relu_17:
.text.triton_poi_fused__native_batch_norm_legit_no_training_relu_17:
[----:B------:R-:W-:Y:S01]  /*0000*/  LDC R1, c[0x0][0x28] ;  /* 0x00000a00ff017b82 */ /* 0x000fe20000000800 */
[----:B------:R-:W1:Y:S01]  /*0010*/  S2R R0, SR_TID.X ;  /* 0x0000000000007919 */ /* 0x000e620000002100 */
[----:B------:R-:W-:-:S06]  /*0020*/  HFMA2.MMA R2, -RZ, RZ, 0, 0 ;  /* 0x00000000ff027435 */ /* 0x000fcc00000001ff */
[----:B------:R-:W2:Y:S01]  /*0030*/  LDC.64 R6, c[0x0][0x220] ;  /* 0x00008800ff067b82 */ /* 0x000ea20000000a00 */
[----:B------:R-:W-:Y:S01]  /*0040*/  ULDC.64 UR4, c[0x0][0x208] ;  /* 0x0000820000047ab9 */ /* 0x000fe20000000a00 */
[----:B------:R-:W3:Y:S06]  /*0050*/  S2R R5, SR_CTAID.X ;  /* 0x0000000000057919 */ /* 0x000eec0000002500 */
[----:B------:R-:W4:Y:S08]  /*0060*/  LDC.64 R8, c[0x0][0x228] ;  /* 0x00008a00ff087b82 */ /* 0x000f300000000a00 */
[----:B------:R-:W5:Y:S01]  /*0070*/  LDC.64 R10, c[0x0][0x230] ;  /* 0x00008c00ff0a7b82 */ /* 0x000f620000000a00 */
[----:B-1----:R-:W-:-:S02]  /*0080*/  SHF.L.U32 R0, R0, 0x1, RZ ;  /* 0x0000000100007819 */ /* 0x002fc400000006ff */
[----:B---3--:R-:W-:Y:S02]  /*0090*/  SHF.R.S32.HI R3, RZ, 0x16, R5 ;  /* 0x00000016ff037819 */ /* 0x008fe40000011405 */
[----:B------:R-:W-:Y:S02]  /*00a0*/  LOP3.LUT R0, R0, 0x1fe, RZ, 0xc0, !PT ;  /* 0x000001fe00007812 */ /* 0x000fe400078ec0ff */
[----:B------:R-:W-:Y:S02]  /*00b0*/  SGXT R3, R3, 0x1 ;  /* 0x000000010303781a */ /* 0x000fe40000000200 */
[----:B------:R-:W-:-:S04]  /*00c0*/  LEA R0, R5, R0, 0x9 ;  /* 0x0000000005007211 */ /* 0x000fc800078e48ff */
[----:B------:R-:W-:-:S04]  /*00d0*/  LEA.HI R3, R3, R0, RZ, 0xc ;  /* 0x0000000003037211 */ /* 0x000fc800078f60ff */
[----:B------:R-:W-:-:S05]  /*00e0*/  SHF.R.S32.HI R3, RZ, 0xc, R3 ;  /* 0x0000000cff037819 */ /* 0x000fca0000011403 */
[----:B------:R-:W-:-:S05]  /*00f0*/  IMAD.HI R2, R3, -0x2df2df2d, R2 ;  /* 0xd20d20d303027827 */ /* 0x000fca00078e0202 */
[----:B------:R-:W-:-:S04]  /*0100*/  SHF.R.U32.HI R5, RZ, 0x1f, R2 ;  /* 0x0000001fff057819 */ /* 0x000fc80000011602 */
[----:B------:R-:W-:-:S05]  /*0110*/  LEA.HI.SX32 R5, R2, R5, 0x19 ;  /* 0x0000000502057211 */ /* 0x000fca00078fcaff */
[----:B------:R-:W-:Y:S02]  /*0120*/  IMAD R13, R5, -0x9c, R3 ;  /* 0xffffff64050d7824 */ /* 0x000fe400078e0203 */
[----:B------:R-:W1:Y:S02]  /*0130*/  LDC.64 R2, c[0x0][0x210] ;  /* 0x00008400ff027b82 */ /* 0x000e640000000a00 */
[----:B--2---:R-:W-:-:S06]  /*0140*/  IMAD.WIDE R6, R13, 0x4, R6 ;  /* 0x000000040d067825 */ /* 0x004fcc00078e0206 */
[----:B------:R-:W2:Y:S01]  /*0150*/  LDG.E.EL R6, desc[UR4][R6.64] ;  /* 0x0000000406067981 */ /* 0x000ea2000c2e1900 */
[----:B------:R-:W3:Y:S01]  /*0160*/  LDC.64 R4, c[0x0][0x218] ;  /* 0x00008600ff047b82 */ /* 0x000ee20000000a00 */
[----:B----4-:R-:W-:-:S04]  /*0170*/  IMAD.WIDE R8, R13, 0x4, R8 ;  /* 0x000000040d087825 */ /* 0x010fc800078e0208 */
[----:B-----5:R-:W-:Y:S02]  /*0180*/  IMAD.WIDE R10, R13, 0x4, R10 ;  /* 0x000000040d0a7825 */ /* 0x020fe400078e020a */
[----:B------:R-:W4:Y:S04]  /*0190*/  LDG.E.EL R8, desc[UR4][R8.64] ;  /* 0x0000000408087981 */ /* 0x000f28000c2e1900 */
[----:B------:R-:W4:Y:S01]  /*01a0*/  LDG.E.EL R11, desc[UR4][R10.64] ;  /* 0x000000040a0b7981 */ /* 0x000f22000c2e1900 */
[----:B-1----:R-:W-:-:S06]  /*01b0*/  IMAD.WIDE R2, R0, 0x4, R2 ;  /* 0x0000000400027825 */ /* 0x002fcc00078e0202 */
[----:B------:R-:W5:Y:S01]  /*01c0*/  LDG.E.64 R2, desc[UR4][R2.64] ;  /* 0x0000000402027981 */ /* 0x000f62000c1e1b00 */
[----:B---3--:R-:W-:-:S05]  /*01d0*/  IMAD.WIDE R4, R13, 0x4, R4 ;  /* 0x000000040d047825 */ /* 0x008fca00078e0204 */
[----:B------:R1:W5:Y:S01]  /*01e0*/  LDG.E.EL R12, desc[UR4][R4.64] ;  /* 0x00000004040c7981 */ /* 0x000362000c2e1900 */
[----:B------:R-:W-:Y:S01]  /*01f0*/  MOV R14, 0x3e800000 ;  /* 0x3e800000000e7802 */ /* 0x000fe20000000f00 */
[----:B-1----:R-:W1:Y:S02]  /*0200*/  LDC.64 R4, c[0x0][0x238] ;  /* 0x00008e00ff047b82 */ /* 0x002e640000000a00 */
[----:B-1----:R-:W-:-:S04]  /*0210*/  IMAD.WIDE R4, R0, 0x4, R4 ;  /* 0x0000000400047825 */ /* 0x002fc800078e0204 */
[----:B--2---:R-:W-:-:S04]  /*0220*/  FADD R6, R6, 9.9999997473787516356e-06 ;  /* 0x3727c5ac06067421 */ /* 0x004fc80000000000 */
[----:B------:R-:W1:Y:S02]  /*0230*/  MUFU.SQRT R7, R6 ;  /* 0x0000000600077308 */ /* 0x000e640000002000 */
[C---:B-1----:R-:W-:Y:S02]  /*0240*/  FSETP.GT.AND P0, PT, R7.reuse, 8.50705917302346158658e+37, PT ;  /* 0x7e8000000700780b */ /* 0x042fe40003f04000 */
[----:B------:R-:W-:-:S11]  /*0250*/  FSETP.GEU.AND P1, PT, R7, 1.175494350822287508e-38, PT ;  /* 0x008000000700780b */ /* 0x000fd60003f2e000 */
[----:B------:R-:W-:-:S04]  /*0260*/  @P0 FMUL R7, R7, 0.25 ;  /* 0x3e80000007070820 */ /* 0x000fc80000400000 */
[----:B------:R-:W-:-:S06]  /*0270*/  @!P1 FMUL R7, R7, 16777216 ;  /* 0x4b80000007079820 */ /* 0x000fcc0000400000 */
[----:B------:R-:W1:Y:S01]  /*0280*/  MUFU.RCP R7, R7 ;  /* 0x0000000700077308 */ /* 0x000e620000001000 */
[----:B------:R-:W-:Y:S01]  /*0290*/  FSEL R14, R14, 1, P0 ;  /* 0x3f8000000e0e7808 */ /* 0x000fe20000000000 */
[----:B-----5:R-:W-:-:S04]  /*02a0*/  FADD R2, R2, -R12 ;  /* 0x8000000c02027221 */ /* 0x020fc80000000000 */
[----:B------:R-:W-:Y:S01]  /*02b0*/  @!P1 FMUL R14, R14, 16777216 ;  /* 0x4b8000000e0e9820 */ /* 0x000fe20000400000 */
[----:B------:R-:W-:-:S03]  /*02c0*/  FADD R3, R3, -R12 ;  /* 0x8000000c03037221 */ /* 0x000fc60000000000 */
[----:B-1----:R-:W-:-:S04]  /*02d0*/  FMUL R14, R7, R14 ;  /* 0x0000000e070e7220 */ /* 0x002fc80000400000 */
[-C--:B------:R-:W-:Y:S01]  /*02e0*/  FMUL R2, R2, R14.reuse ;  /* 0x0000000e02027220 */ /* 0x080fe20000400000 */
[----:B------:R-:W-:-:S03]  /*02f0*/  FMUL R14, R3, R14 ;  /* 0x0000000e030e7220 */ /* 0x000fc60000400000 */
[C-C-:B----4-:R-:W-:Y:S01]  /*0300*/  FFMA R2, R8.reuse, R2, R11.reuse ;  /* 0x0000000208027223 */ /* 0x150fe2000000000b */
[----:B------:R-:W-:-:S04]  /*0310*/  FFMA R14, R8, R14, R11 ;  /* 0x0000000e080e7223 */ /* 0x000fc8000000000b */
[----:B------:R-:W-:Y:S02]  /*0320*/  FSETP.GEU.AND P0, PT, R2, RZ, PT ;  /* 0x000000ff0200720b */ /* 0x000fe40003f0e000 */
[----:B------:R-:W-:Y:S02]  /*0330*/  FSETP.GEU.AND P1, PT, R14, RZ, PT ;  /* 0x000000ff0e00720b */ /* 0x000fe40003f2e000 */
[----:B------:R-:W-:Y:S02]  /*0340*/  FSEL R2, R2, RZ, P0 ;  /* 0x000000ff02027208 */ /* 0x000fe40000000000 */
[----:B------:R-:W-:-:S05]  /*0350*/  FSEL R3, R14, RZ, P1 ;  /* 0x000000ff0e037208 */ /* 0x000fca0000800000 */
[----:B------:R-:W-:Y:S01]  /*0360*/  STG.E.64 desc[UR4][R4.64], R2 ;  /* 0x0000000204007986 */ /* 0x000fe2000c101b04 */
[----:B------:R-:W-:Y:S05]  /*0370*/  EXIT ;  /* 0x000000000000794d */ /* 0x000fea0003800000 */
.L_x_0:
[----:B------:R-:W-:-:S00]  /*0380*/  BRA `(.L_x_0) ;  /* 0xfffffffc00fc7947 */ /* 0x000fc0000383ffff */
[----:B------:R-:W-:-:S00]  /*0390*/  NOP ;  /* 0x0000000000007918 */ /* 0x000fc00000000000 */
        /* <DEDUP_REMOVED lines=14> */
.L_x_1:


//--------------------- .nv.global.init           --------------------------
	.section	.nv.global.init,"aw",@progbits
.nv.global.init:
	.type		_$_str,@object
	.size		_$_str,(_$_str_$_2 - _$_str)
_$_str:
        /*0000*/ 	.byte	0x5f, 0x5f, 0x43, 0x55, 0x44, 0x41, 0x5f, 0x46, 0x54, 0x5a, 0x00
	.type		_$_str_$_2,@object
	.size		_$_str_$_2,(.L_1 - _$_str_$_2)
_$_str_$_2:
        /*000b*/ 	.byte	0x5f, 0x5f, 0x43, 0x55, 0x44, 0x41, 0x5f, 0x50, 0x52, 0x45, 0x43, 0x5f, 0x53, 0x51, 0x52, 0x54
        /*001b*/ 	.byte	0x00
.L_1:


//--------------------- .nv.constant0.triton_poi_fused__native_batch_norm_legit_no_training_relu_17 --------------------------
	.section	.nv.constant0.triton_poi_fused__native_batch_norm_legit_no_training_relu_17,"a",@progbits
	.sectionflags	@""
	.align	4
.nv.constant0.triton_poi_fused__native_batch_norm_legit_no_training_relu_17:
	.zero		580
